	.headerflags	@"EF_CUDA_TEXMODE_UNIFIED EF_CUDA_64BIT_ADDRESS EF_CUDA_ACCELERATORS EF_CUDA_SM90 EF_CUDA_VIRTUAL_SM(EF_CUDA_SM90)"
	.elftype	@"ET_EXEC"


//--------------------- .nv.info                  --------------------------
	.section	.nv.info,"",@"SHT_CUDA_INFO"
	.align	4


	//----- nvinfo : EIATTR_REGCOUNT
	.align		4
        /*0000*/ 	.byte	0x04, 0x2f
        /*0002*/ 	.short	(.L_1 - .L_0)
	.align		4
.L_0:
        /*0004*/ 	.word	index@(triton_poi_fused_cat_15)
        /*0008*/ 	.word	0x00000013


	//----- nvinfo : EIATTR_MIN_STACK_SIZE
	.align		4
.L_1:
        /*000c*/ 	.byte	0x04, 0x12
        /*000e*/ 	.short	(.L_3 - .L_2)
	.align		4
.L_2:
        /*0010*/ 	.word	index@(triton_poi_fused_cat_15)
        /*0014*/ 	.word	0x00000000


	//----- nvinfo : EIATTR_FRAME_SIZE
	.align		4
.L_3:
        /*0018*/ 	.byte	0x04, 0x11
        /*001a*/ 	.short	(.L_5 - .L_4)
	.align		4
.L_4:
        /*001c*/ 	.word	index@(triton_poi_fused_cat_15)
        /*0020*/ 	.word	0x00000000


	//----- nvinfo : EIATTR_MIN_STACK_SIZE
	.align		4
.L_5:
        /*0024*/ 	.byte	0x04, 0x12
        /*0026*/ 	.short	(.L_7 - .L_6)
	.align		4
.L_6:
        /*0028*/ 	.word	index@(triton_poi_fused_cat_15)
        /*002c*/ 	.word	0x00000000
.L_7:


//--------------------- .nv.info.triton_poi_fused_cat_15 --------------------------
	.section	.nv.info.triton_poi_fused_cat_15,"",@"SHT_CUDA_INFO"
	.sectionflags	@""
	.align	4


	//----- nvinfo : EIATTR_CUDA_API_VERSION
	.align		4
        /*0000*/ 	.byte	0x04, 0x37
        /*0002*/ 	.short	(.L_9 - .L_8)
.L_8:
        /*0004*/ 	.word	0x0000007c


	//----- nvinfo : EIATTR_KPARAM_INFO
	.align		4
.L_9:
        /*0008*/ 	.byte	0x04, 0x17
        /*000a*/ 	.short	(.L_11 - .L_10)
.L_10:
        /*000c*/ 	.word	0x00000000
        /*0010*/ 	.short	0x0004
        /*0012*/ 	.short	0x0020
        /*0014*/ 	.byte	0x00, 0xf0, 0x11, 0x00


	//----- nvinfo : EIATTR_KPARAM_INFO
	.align		4
.L_11:
        /*0018*/ 	.byte	0x04, 0x17
        /*001a*/ 	.short	(.L_13 - .L_12)
.L_12:
        /*001c*/ 	.word	0x00000000
        /*0020*/ 	.short	0x0003
        /*0022*/ 	.short	0x0018
        /*0024*/ 	.byte	0x00, 0xf4, 0x21, 0x00


	//----- nvinfo : EIATTR_KPARAM_INFO
	.align		4
.L_13:
        /*0028*/ 	.byte	0x04, 0x17
        /*002a*/ 	.short	(.L_15 - .L_14)
.L_14:
        /*002c*/ 	.word	0x00000000
        /*0030*/ 	.short	0x0002
        /*0032*/ 	.short	0x0010
        /*0034*/ 	.byte	0x00, 0xf4, 0x21, 0x00


	//----- nvinfo : EIATTR_KPARAM_INFO
	.align		4
.L_15:
        /*0038*/ 	.byte	0x04, 0x17
        /*003a*/ 	.short	(.L_17 - .L_16)
.L_16:
        /*003c*/ 	.word	0x00000000
        /*0040*/ 	.short	0x0001
        /*0042*/ 	.short	0x0008
        /*0044*/ 	.byte	0x00, 0xf4, 0x21, 0x00


	//----- nvinfo : EIATTR_KPARAM_INFO
	.align		4
.L_17:
        /*0048*/ 	.byte	0x04, 0x17
        /*004a*/ 	.short	(.L_19 - .L_18)
.L_18:
        /*004c*/ 	.word	0x00000000
        /*0050*/ 	.short	0x0000
        /*0052*/ 	.short	0x0000
        /*0054*/ 	.byte	0x00, 0xf4, 0x21, 0x00


	//----- nvinfo : EIATTR_SPARSE_MMA_MASK
	.align		4
.L_19:
        /*0058*/ 	.byte	0x03, 0x50
        /*005a*/ 	.short	0x0000


	//----- nvinfo : EIATTR_MAXREG_COUNT
	.align		4
        /*005c*/ 	.byte	0x03, 0x1b
        /*005e*/ 	.short	0x00ff


	//----- nvinfo : EIATTR_EXIT_INSTR_OFFSETS
	.align		4
        /*0060*/ 	.byte	0x04, 0x1c
        /*0062*/ 	.short	(.L_21 - .L_20)


	//   ....[0]....
.L_20:
        /*0064*/ 	.word	0x00000350


	//----- nvinfo : EIATTR_REQNTID
	.align		4
.L_21:
        /*0068*/ 	.byte	0x04, 0x10
        /*006a*/ 	.short	(.L_23 - .L_22)
.L_22:
        /*006c*/ 	.word	0x00000100
        /*0070*/ 	.word	0x00000001
        /*0074*/ 	.word	0x00000001


	//----- nvinfo : EIATTR_CBANK_PARAM_SIZE
	.align		4
.L_23:
        /*0078*/ 	.byte	0x03, 0x19
        /*007a*/ 	.short	0x0024


	//----- nvinfo : EIATTR_PARAM_CBANK
	.align		4
        /*007c*/ 	.byte	0x04, 0x0a
        /*007e*/ 	.short	(.L_25 - .L_24)
	.align		4
.L_24:
        /*0080*/ 	.word	index@(.nv.constant0.triton_poi_fused_cat_15)
        /*0084*/ 	.short	0x0210
        /*0086*/ 	.short	0x0024


	//----- nvinfo : EIATTR_SW_WAR
	.align		4
.L_25:
        /*0088*/ 	.byte	0x04, 0x36
        /*008a*/ 	.short	(.L_27 - .L_26)
.L_26:
        /*008c*/ 	.word	0x00000008
.L_27:


//--------------------- .nv.callgraph             --------------------------
	.section	.nv.callgraph,"",@"SHT_CUDA_CALLGRAPH"
	.align	4
	.sectionentsize	8
	.align		4
        /*0000*/ 	.word	0x00000000
	.align		4
        /*0004*/ 	.word	0xffffffff
	.align		4
        /*0008*/ 	.word	0x00000000
	.align		4
        /*000c*/ 	.word	0xfffffffe
	.align		4
        /*0010*/ 	.word	0x00000000
	.align		4
        /*0014*/ 	.word	0xfffffffd
	.align		4
        /*0018*/ 	.word	0x00000000
	.align		4
        /*001c*/ 	.word	0xfffffffc


//--------------------- .text.triton_poi_fused_cat_15 --------------------------
	.section	.text.triton_poi_fused_cat_15,"ax",@progbits
	.align	128
        .global         triton_poi_fused_cat_15
        .type           triton_poi_fused_cat_15,@function
        .size           triton_poi_fused_cat_15,(.L_x_1 - triton_poi_fused_cat_15)
        .other          triton_poi_fused_cat_15,@"STO_CUDA_ENTRY STV_DEFAULT"
triton_poi_fused_cat_15:
.text.triton_poi_fused_cat_15:
[----:B------:R-:W-:Y:S01]  /*0000*/  LDC R1, c[0x0][0x28] ;  /* 0x00000a00ff017b82 */ /* 0x000fe20000000800 */
[----:B------:R-:W1:Y:S07]  /*0010*/  S2R R0, SR_TID.X ;  /* 0x0000000000007919 */ /* 0x000e6e0000002100 */
[----:B------:R-:W2:Y:S01]  /*0020*/  LDC.64 R4, c[0x0][0x218] ;  /* 0x00008600ff047b82 */ /* 0x000ea20000000a00 */
[----:B------:R-:W-:Y:S01]  /*0030*/  ULDC.64 UR6, c[0x0][0x220] ;  /* 0x0000880000067ab9 */ /* 0x000fe20000000a00 */
[----:B------:R-:W-:Y:S01]  /*0040*/  ULDC.64 UR4, c[0x0][0x208] ;  /* 0x0000820000047ab9 */ /* 0x000fe20000000a00 */
[----:B------:R-:W3:Y:S01]  /*0050*/  S2R R3, SR_CTAID.X ;  /* 0x0000000000037919 */ /* 0x000ee20000002500 */
[----:B-1----:R-:W-:-:S05]  /*0060*/  IMAD.SHL.U32 R0, R0, 0x2, RZ ;  /* 0x0000000200007824 */ /* 0x002fca00078e00ff */
[----:B------:R-:W-:-:S05]  /*0070*/  LOP3.LUT R0, R0, 0x1fe, RZ, 0xc0, !PT ;  /* 0x000001fe00007812 */ /* 0x000fca00078ec0ff */
[----:B---3--:R-:W-:Y:S02]  /*0080*/  IMAD R0, R3, 0x200, R0 ;  /* 0x0000020003007824 */ /* 0x008fe400078e0200 */
[----:B------:R-:W1:Y:S03]  /*0090*/  LDC.64 R2, c[0x0][0x210] ;  /* 0x00008400ff027b82 */ /* 0x000e660000000a00 */
[----:B------:R-:W-:-:S04]  /*00a0*/  SHF.R.S32.HI R7, RZ, 0x1f, R0 ;  /* 0x0000001fff077819 */ /* 0x000fc80000011400 */
[CC--:B------:R-:W-:Y:S02]  /*00b0*/  LEA.HI R6, R7.reuse, R0.reuse, RZ, 0x8 ;  /* 0x0000000007067211 */ /* 0x0c0fe400078f40ff */
[----:B------:R-:W-:Y:S02]  /*00c0*/  LEA.HI R10, R7, R0, RZ, 0xf ;  /* 0x00000000070a7211 */ /* 0x000fe400078f78ff */
[----:B------:R-:W-:Y:S02]  /*00d0*/  SHF.R.S32.HI R8, RZ, 0x8, R6 ;  /* 0x00000008ff087819 */ /* 0x000fe40000011406 */
[----:B------:R-:W-:Y:S02]  /*00e0*/  LOP3.LUT R7, R6, 0xffffff00, RZ, 0xc0, !PT ;  /* 0xffffff0006077812 */ /* 0x000fe400078ec0ff */
[----:B------:R-:W-:Y:S02]  /*00f0*/  LEA.HI R9, R8, R8, RZ, 0x7 ;  /* 0x0000000808097211 */ /* 0x000fe400078f38ff */
[----:B------:R-:W-:Y:S01]  /*0100*/  SHF.R.S32.HI R11, RZ, 0xf, R10 ;  /* 0x0000000fff0b7819 */ /* 0x000fe2000001140a */
[----:B------:R-:W-:Y:S01]  /*0110*/  IMAD.IADD R7, R0, 0x1, -R7 ;  /* 0x0000000100077824 */ /* 0x000fe200078e0a07 */
[----:B------:R-:W-:-:S03]  /*0120*/  LOP3.LUT R9, R9, 0xffffff80, RZ, 0xc0, !PT ;  /* 0xffffff8009097812 */ /* 0x000fc600078ec0ff */
[----:B------:R-:W-:Y:S01]  /*0130*/  IMAD.SHL.U32 R6, R11, 0x4000, RZ ;  /* 0x000040000b067824 */ /* 0x000fe200078e00ff */
[----:B------:R-:W-:Y:S01]  /*0140*/  LOP3.LUT R11, R10, 0xffff8000, RZ, 0xc0, !PT ;  /* 0xffff80000a0b7812 */ /* 0x000fe200078ec0ff */
[----:B------:R-:W-:Y:S01]  /*0150*/  IMAD.IADD R9, R8, 0x1, -R9 ;  /* 0x0000000108097824 */ /* 0x000fe200078e0a09 */
[----:B------:R-:W-:Y:S02]  /*0160*/  SHF.R.S32.HI R10, RZ, 0x1f, R7 ;  /* 0x0000001fff0a7819 */ /* 0x000fe40000011407 */
[----:B------:R-:W-:Y:S01]  /*0170*/  SHF.R.S32.HI R13, RZ, 0x1f, R6 ;  /* 0x0000001fff0d7819 */ /* 0x000fe20000011406 */
[C---:B------:R-:W-:Y:S01]  /*0180*/  IMAD.SHL.U32 R8, R9.reuse, 0x100, RZ ;  /* 0x0000010009087824 */ /* 0x040fe200078e00ff */
[C---:B------:R-:W-:Y:S01]  /*0190*/  ISETP.GE.AND P0, PT, R9.reuse, 0x40, PT ;  /* 0x000000400900780c */ /* 0x040fe20003f06270 */
[----:B--2---:R-:W-:Y:S01]  /*01a0*/  IMAD.WIDE R4, R9, 0x4, R4 ;  /* 0x0000000409047825 */ /* 0x004fe200078e0204 */
[----:B------:R-:W-:Y:S02]  /*01b0*/  IADD3 R11, R6, R0, -R11 ;  /* 0x00000000060b7210 */ /* 0x000fe40007ffe80b */
[----:B------:R-:W-:-:S02]  /*01c0*/  IADD3 R7, P1, P2, R8, R7, R6 ;  /* 0x0000000708077210 */ /* 0x000fc40007a3e006 */
[----:B------:R-:W-:Y:S01]  /*01d0*/  SHF.R.S32.HI R8, RZ, 0x1f, R8 ;  /* 0x0000001fff087819 */ /* 0x000fe20000011408 */
[----:B-1----:R-:W-:-:S03]  /*01e0*/  IMAD.WIDE R2, R11, 0x4, R2 ;  /* 0x000000040b027825 */ /* 0x002fc600078e0202 */
[----:B------:R-:W-:Y:S02]  /*01f0*/  IADD3.X R8, R8, R10, R13, P1, P2 ;  /* 0x0000000a08087210 */ /* 0x000fe40000fe440d */
[----:B------:R-:W-:Y:S02]  /*0200*/  CS2R R10, SRZ ;  /* 0x00000000000a7805 */ /* 0x000fe4000001ff00 */
[----:B------:R-:W-:Y:S02]  /*0210*/  ISETP.GT.AND P1, PT, R9, 0x3f, PT ;  /* 0x0000003f0900780c */ /* 0x000fe40003f24270 */
[----:B------:R-:W-:Y:S02]  /*0220*/  CS2R R12, SRZ ;  /* 0x00000000000c7805 */ /* 0x000fe4000001ff00 */
[C---:B------:R-:W-:Y:S02]  /*0230*/  LEA R6, P2, R7.reuse, UR6, 0x2 ;  /* 0x0000000607067c11 */ /* 0x040fe4000f8410ff */
[----:B------:R-:W-:Y:S01]  /*0240*/  CS2R R14, SRZ ;  /* 0x00000000000e7805 */ /* 0x000fe2000001ff00 */
[----:B------:R-:W2:Y:S01]  /*0250*/  @!P0 LDG.E.64 R10, desc[UR4][R2.64] ;  /* 0x00000004020a8981 */ /* 0x000ea2000c1e1b00 */
[----:B------:R-:W-:-:S02]  /*0260*/  LEA.HI.X R7, R7, UR7, R8, 0x2, P2 ;  /* 0x0000000707077c11 */ /* 0x000fc400090f1408 */
[----:B------:R-:W1:Y:S01]  /*0270*/  LDC.64 R8, c[0x0][0x228] ;  /* 0x00008a00ff087b82 */ /* 0x000e620000000a00 */
[----:B------:R-:W3:Y:S04]  /*0280*/  @!P0 LDG.E.EL R12, desc[UR4][R4.64] ;  /* 0x00000004040c8981 */ /* 0x000ee8000c2e1900 */
[----:B------:R-:W4:Y:S04]  /*0290*/  @!P0 LDG.E.EL R13, desc[UR4][R4.64] ;  /* 0x00000004040d8981 */ /* 0x000f28000c2e1900 */
[----:B------:R-:W5:Y:S01]  /*02a0*/  @P1 LDG.E.64 R14, desc[UR4][R6.64+-0x10000] ;  /* 0xff000004060e1981 */ /* 0x000f62000c1e1b00 */
[----:B--2---:R-:W-:-:S02]  /*02b0*/  SEL R10, R10, RZ, !P0 ;  /* 0x000000ff0a0a7207 */ /* 0x004fc40004000000 */
[----:B------:R-:W-:Y:S02]  /*02c0*/  SEL R16, R11, RZ, !P0 ;  /* 0x000000ff0b107207 */ /* 0x000fe40004000000 */
[----:B---3--:R-:W-:Y:S02]  /*02d0*/  SEL R3, R12, RZ, !P0 ;  /* 0x000000ff0c037207 */ /* 0x008fe40004000000 */
[----:B----4-:R-:W-:-:S03]  /*02e0*/  SEL R13, R13, RZ, !P0 ;  /* 0x000000ff0d0d7207 */ /* 0x010fc60004000000 */
[----:B------:R-:W-:Y:S01]  /*02f0*/  FADD R12, R10, R3 ;  /* 0x000000030a0c7221 */ /* 0x000fe20000000000 */
[----:B-1----:R-:W-:Y:S01]  /*0300*/  IMAD.WIDE R2, R0, 0x4, R8 ;  /* 0x0000000400027825 */ /* 0x002fe200078e0208 */
[----:B-----5:R-:W-:-:S03]  /*0310*/  @P0 SEL R12, R14, RZ, P1 ;  /* 0x000000ff0e0c0207 */ /* 0x020fc60000800000 */
[----:B------:R-:W-:Y:S01]  /*0320*/  FADD R13, R16, R13 ;  /* 0x0000000d100d7221 */ /* 0x000fe20000000000 */
[----:B------:R-:W-:-:S05]  /*0330*/  @P0 SEL R13, R15, RZ, P1 ;  /* 0x000000ff0f0d0207 */ /* 0x000fca0000800000 */
[----:B------:R-:W-:Y:S01]  /*0340*/  STG.E.64 desc[UR4][R2.64], R12 ;  /* 0x0000000c02007986 */ /* 0x000fe2000c101b04 */
[----:B------:R-:W-:Y:S05]  /*0350*/  EXIT ;  /* 0x000000000000794d */ /* 0x000fea0003800000 */
.L_x_0:
[----:B------:R-:W-:-:S00]  /*0360*/  BRA `(.L_x_0) ;  /* 0xfffffffc00fc7947 */ /* 0x000fc0000383ffff */
[----:B------:R-:W-:-:S00]  /*0370*/  NOP ;  /* 0x0000000000007918 */ /* 0x000fc00000000000 */
        /* <DEDUP_REMOVED lines=8> */
.L_x_1:


//--------------------- .nv.constant0.triton_poi_fused_cat_15 --------------------------
	.section	.nv.constant0.triton_poi_fused_cat_15,"a",@progbits
	.sectionflags	@""
	.align	4
.nv.constant0.triton_poi_fused_cat_15:
	.zero		564
